	.headerflags	@"EF_CUDA_TEXMODE_UNIFIED EF_CUDA_64BIT_ADDRESS EF_CUDA_ACCELERATORS EF_CUDA_SM90 EF_CUDA_VIRTUAL_SM(EF_CUDA_SM90)"
	.elftype	@"ET_EXEC"


//--------------------- .nv.info                  --------------------------
	.section	.nv.info,"",@"SHT_CUDA_INFO"
	.align	4


	//----- nvinfo : EIATTR_REGCOUNT
	.align		4
        /*0000*/ 	.byte	0x04, 0x2f
        /*0002*/ 	.short	(.L_1 - .L_0)
	.align		4
.L_0:
        /*0004*/ 	.word	index@(triton_poi_fused_convolution_repeat_2)
        /*0008*/ 	.word	0x0000000f


	//----- nvinfo : EIATTR_MIN_STACK_SIZE
	.align		4
.L_1:
        /*000c*/ 	.byte	0x04, 0x12
        /*000e*/ 	.short	(.L_3 - .L_2)
	.align		4
.L_2:
        /*0010*/ 	.word	index@(triton_poi_fused_convolution_repeat_2)
        /*0014*/ 	.word	0x00000000


	//----- nvinfo : EIATTR_FRAME_SIZE
	.align		4
.L_3:
        /*0018*/ 	.byte	0x04, 0x11
        /*001a*/ 	.short	(.L_5 - .L_4)
	.align		4
.L_4:
        /*001c*/ 	.word	index@(triton_poi_fused_convolution_repeat_2)
        /*0020*/ 	.word	0x00000000


	//----- nvinfo : EIATTR_MIN_STACK_SIZE
	.align		4
.L_5:
        /*0024*/ 	.byte	0x04, 0x12
        /*0026*/ 	.short	(.L_7 - .L_6)
	.align		4
.L_6:
        /*0028*/ 	.word	index@(triton_poi_fused_convolution_repeat_2)
        /*002c*/ 	.word	0x00000000
.L_7:


//--------------------- .nv.info.triton_poi_fused_convolution_repeat_2 --------------------------
	.section	.nv.info.triton_poi_fused_convolution_repeat_2,"",@"SHT_CUDA_INFO"
	.sectionflags	@""
	.align	4


	//----- nvinfo : EIATTR_CUDA_API_VERSION
	.align		4
        /*0000*/ 	.byte	0x04, 0x37
        /*0002*/ 	.short	(.L_9 - .L_8)
.L_8:
        /*0004*/ 	.word	0x0000007c


	//----- nvinfo : EIATTR_KPARAM_INFO
	.align		4
.L_9:
        /*0008*/ 	.byte	0x04, 0x17
        /*000a*/ 	.short	(.L_11 - .L_10)
.L_10:
        /*000c*/ 	.word	0x00000000
        /*0010*/ 	.short	0x0003
        /*0012*/ 	.short	0x0014
        /*0014*/ 	.byte	0x00, 0xf0, 0x11, 0x00


	//----- nvinfo : EIATTR_KPARAM_INFO
	.align		4
.L_11:
        /*0018*/ 	.byte	0x04, 0x17
        /*001a*/ 	.short	(.L_13 - .L_12)
.L_12:
        /*001c*/ 	.word	0x00000000
        /*0020*/ 	.short	0x0002
        /*0022*/ 	.short	0x0010
        /*0024*/ 	.byte	0x00, 0xf0, 0x11, 0x00


	//----- nvinfo : EIATTR_KPARAM_INFO
	.align		4
.L_13:
        /*0028*/ 	.byte	0x04, 0x17
        /*002a*/ 	.short	(.L_15 - .L_14)
.L_14:
        /*002c*/ 	.word	0x00000000
        /*0030*/ 	.short	0x0001
        /*0032*/ 	.short	0x0008
        /*0034*/ 	.byte	0x00, 0xf4, 0x21, 0x00


	//----- nvinfo : EIATTR_KPARAM_INFO
	.align		4
.L_15:
        /*0038*/ 	.byte	0x04, 0x17
        /*003a*/ 	.short	(.L_17 - .L_16)
.L_16:
        /*003c*/ 	.word	0x00000000
        /*0040*/ 	.short	0x0000
        /*0042*/ 	.short	0x0000
        /*0044*/ 	.byte	0x00, 0xf4, 0x21, 0x00


	//----- nvinfo : EIATTR_SPARSE_MMA_MASK
	.align		4
.L_17:
        /*0048*/ 	.byte	0x03, 0x50
        /*004a*/ 	.short	0x0000


	//----- nvinfo : EIATTR_MAXREG_COUNT
	.align		4
        /*004c*/ 	.byte	0x03, 0x1b
        /*004e*/ 	.short	0x00ff


	//----- nvinfo : EIATTR_EXIT_INSTR_OFFSETS
	.align		4
        /*0050*/ 	.byte	0x04, 0x1c
        /*0052*/ 	.short	(.L_19 - .L_18)


	//   ....[0]....
.L_18:
        /*0054*/ 	.word	0x00000310


	//   ....[1]....
        /*0058*/ 	.word	0x00000380


	//----- nvinfo : EIATTR_REQNTID
	.align		4
.L_19:
        /*005c*/ 	.byte	0x04, 0x10
        /*005e*/ 	.short	(.L_21 - .L_20)
.L_20:
        /*0060*/ 	.word	0x00000080
        /*0064*/ 	.word	0x00000001
        /*0068*/ 	.word	0x00000001


	//----- nvinfo : EIATTR_CBANK_PARAM_SIZE
	.align		4
.L_21:
        /*006c*/ 	.byte	0x03, 0x19
        /*006e*/ 	.short	0x0018


	//----- nvinfo : EIATTR_PARAM_CBANK
	.align		4
        /*0070*/ 	.byte	0x04, 0x0a
        /*0072*/ 	.short	(.L_23 - .L_22)
	.align		4
.L_22:
        /*0074*/ 	.word	index@(.nv.constant0.triton_poi_fused_convolution_repeat_2)
        /*0078*/ 	.short	0x0210
        /*007a*/ 	.short	0x0018


	//----- nvinfo : EIATTR_SW_WAR
	.align		4
.L_23:
        /*007c*/ 	.byte	0x04, 0x36
        /*007e*/ 	.short	(.L_25 - .L_24)
.L_24:
        /*0080*/ 	.word	0x00000008
.L_25:


//--------------------- .nv.callgraph             --------------------------
	.section	.nv.callgraph,"",@"SHT_CUDA_CALLGRAPH"
	.align	4
	.sectionentsize	8
	.align		4
        /*0000*/ 	.word	0x00000000
	.align		4
        /*0004*/ 	.word	0xffffffff
	.align		4
        /*0008*/ 	.word	0x00000000
	.align		4
        /*000c*/ 	.word	0xfffffffe
	.align		4
        /*0010*/ 	.word	0x00000000
	.align		4
        /*0014*/ 	.word	0xfffffffd
	.align		4
        /*0018*/ 	.word	0x00000000
	.align		4
        /*001c*/ 	.word	0xfffffffc


//--------------------- .text.triton_poi_fused_convolution_repeat_2 --------------------------
	.section	.text.triton_poi_fused_convolution_repeat_2,"ax",@progbits
	.sectionflags	@"SHF_BARRIERS=1"
	.align	128
        .global         triton_poi_fused_convolution_repeat_2
        .type           triton_poi_fused_convolution_repeat_2,@function
        .size           triton_poi_fused_convolution_repeat_2,(.L_x_1 - triton_poi_fused_convolution_repeat_2)
        .other          triton_poi_fused_convolution_repeat_2,@"STO_CUDA_ENTRY STV_DEFAULT"
triton_poi_fused_convolution_repeat_2:
.text.triton_poi_fused_convolution_repeat_2:
[----:B------:R-:W0:Y:S02]  /*0000*/  LDC R1, c[0x0][0x28] ;  /* 0x00000a00ff017b82 */ /* 0x000e240000000800 */
[----:B------:R-:W1:Y:S01]  /*0010*/  S2R R7, SR_CTAID.Y ;  /* 0x0000000000077919 */ /* 0x000e620000002600 */
[----:B------:R-:W2:Y:S01]  /*0020*/  LDC.64 R2, c[0x0][0x210] ;  /* 0x00008400ff027b82 */ /* 0x000ea20000000a00 */
[----:B------:R-:W-:Y:S01]  /*0030*/  ULDC.64 UR6, c[0x0][0x208] ;  /* 0x0000820000067ab9 */ /* 0x000fe20000000a00 */
[----:B------:R-:W3:Y:S01]  /*0040*/  S2R R12, SR_TID.X ;  /* 0x00000000000c7919 */ /* 0x000ee20000002100 */
[----:B------:R-:W4:Y:S01]  /*0050*/  S2R R9, SR_CTAID.X ;  /* 0x0000000000097919 */ /* 0x000f220000002500 */
[----:B-1----:R-:W-:Y:S02]  /*0060*/  IMAD.SHL.U32 R7, R7, 0x10, RZ ;  /* 0x0000001007077824 */ /* 0x002fe400078e00ff */
[----:B---3--:R-:W-:Y:S01]  /*0070*/  IMAD.SHL.U32 R0, R12, 0x2, RZ ;  /* 0x000000020c007824 */ /* 0x008fe200078e00ff */
[----:B------:R-:W-:Y:S01]  /*0080*/  SHF.R.U32.HI R6, RZ, 0x3, R12 ;  /* 0x00000003ff067819 */ /* 0x000fe2000001160c */
[----:B----4-:R-:W-:-:S03]  /*0090*/  IMAD.SHL.U32 R9, R9, 0x10, RZ ;  /* 0x0000001009097824 */ /* 0x010fc600078e00ff */
[----:B------:R-:W-:Y:S02]  /*00a0*/  LOP3.LUT R4, R7, 0xe, R0, 0xf8, !PT ;  /* 0x0000000e07047812 */ /* 0x000fe400078ef800 */
[----:B------:R-:W-:Y:S02]  /*00b0*/  SGXT.U32 R6, R6, 0x4 ;  /* 0x000000040606781a */ /* 0x000fe40000000000 */
[----:B------:R-:W-:-:S04]  /*00c0*/  SHF.R.S32.HI R5, RZ, 0x1f, R4 ;  /* 0x0000001fff057819 */ /* 0x000fc80000011404 */
[----:B------:R-:W-:Y:S02]  /*00d0*/  LEA.HI R8, R5, R4, RZ, 0x2 ;  /* 0x0000000405087211 */ /* 0x000fe400078f10ff */
[----:B------:R-:W-:Y:S02]  /*00e0*/  LOP3.LUT R5, R9, R6, RZ, 0xfc, !PT ;  /* 0x0000000609057212 */ /* 0x000fe400078efcff */
[C---:B------:R-:W-:Y:S01]  /*00f0*/  LOP3.LUT R11, R8.reuse, 0xfffffffc, RZ, 0xc0, !PT ;  /* 0xfffffffc080b7812 */ /* 0x040fe200078ec0ff */
[----:B------:R-:W-:-:S04]  /*0100*/  IMAD.SHL.U32 R8, R8, 0x10, RZ ;  /* 0x0000001008087824 */ /* 0x000fc800078e00ff */
[C---:B------:R-:W-:Y:S01]  /*0110*/  IMAD.IADD R10, R4.reuse, 0x1, -R11 ;  /* 0x00000001040a7824 */ /* 0x040fe200078e0a0b */
[----:B------:R-:W-:-:S03]  /*0120*/  VIMNMX R4, R4, R5, !PT ;  /* 0x0000000504047248 */ /* 0x000fc60007fe0100 */
[----:B------:R-:W-:Y:S01]  /*0130*/  IMAD R10, R5, 0x4, R10 ;  /* 0x00000004050a7824 */ /* 0x000fe200078e020a */
[----:B------:R-:W-:Y:S02]  /*0140*/  LOP3.LUT R5, R8, 0xffffffc0, RZ, 0xc0, !PT ;  /* 0xffffffc008057812 */ /* 0x000fe400078ec0ff */
[----:B------:R-:W-:-:S03]  /*0150*/  ISETP.GE.AND P0, PT, R4, 0x10, PT ;  /* 0x000000100400780c */ /* 0x000fc60003f06270 */
[----:B------:R-:W-:-:S04]  /*0160*/  IMAD.IADD R5, R10, 0x1, R5 ;  /* 0x000000010a057824 */ /* 0x000fc800078e0205 */
[----:B--2---:R-:W-:Y:S01]  /*0170*/  IMAD.WIDE R2, R5, 0x4, R2 ;  /* 0x0000000405027825 */ /* 0x004fe200078e0202 */
[----:B------:R-:W-:-:S06]  /*0180*/  CS2R R4, SRZ ;  /* 0x0000000000047805 */ /* 0x000fcc000001ff00 */
[----:B------:R1:W2:Y:S01]  /*0190*/  @!P0 LDG.E.64 R4, desc[UR6][R2.64] ;  /* 0x0000000602048981 */ /* 0x0002a2000c1e1b00 */
[----:B------:R-:W3:Y:S01]  /*01a0*/  S2UR UR5, SR_CgaCtaId ;  /* 0x00000000000579c3 */ /* 0x000ee20000008800 */
[----:B------:R-:W-:Y:S01]  /*01b0*/  IMAD.SHL.U32 R8, R12, 0x20, RZ ;  /* 0x000000200c087824 */ /* 0x000fe200078e00ff */
[----:B------:R-:W-:Y:S01]  /*01c0*/  LOP3.LUT R7, R7, R6, RZ, 0xfc, !PT ;  /* 0x0000000607077212 */ /* 0x000fe200078efcff */
[----:B------:R-:W-:-:S03]  /*01d0*/  UMOV UR4, 0x400 ;  /* 0x0000040000047882 */ /* 0x000fc60000000000 */
[----:B------:R-:W-:Y:S02]  /*01e0*/  LOP3.LUT R11, R8, 0xe0, RZ, 0xc0, !PT ;  /* 0x000000e0080b7812 */ /* 0x000fe400078ec0ff */
[----:B------:R-:W-:Y:S02]  /*01f0*/  LOP3.LUT R8, R9, 0xe, R0, 0xf8, !PT ;  /* 0x0000000e09087812 */ /* 0x000fe400078ef800 */
[----:B------:R-:W-:Y:S02]  /*0200*/  LOP3.LUT R9, R0, 0xfe, RZ, 0xc0, !PT ;  /* 0x000000fe00097812 */ /* 0x000fe400078ec0ff */
[----:B------:R-:W-:Y:S02]  /*0210*/  SHF.R.U32.HI R0, RZ, 0x4, R0 ;  /* 0x00000004ff007819 */ /* 0x000fe40000011600 */
[C---:B------:R-:W-:Y:S02]  /*0220*/  LOP3.LUT R6, R11.reuse, R6, RZ, 0xfc, !PT ;  /* 0x000000060b067212 */ /* 0x040fe400078efcff */
[----:B-1----:R-:W-:-:S02]  /*0230*/  LOP3.LUT R3, R11, 0x10, RZ, 0xfc, !PT ;  /* 0x000000100b037812 */ /* 0x002fc400078efcff */
[----:B------:R-:W-:Y:S02]  /*0240*/  SGXT.U32 R0, R0, 0x4 ;  /* 0x000000040000781a */ /* 0x000fe40000000000 */
[-C--:B------:R-:W-:Y:S02]  /*0250*/  LEA.HI R11, R11, R6.reuse, RZ, 0x1c ;  /* 0x000000060b0b7211 */ /* 0x080fe400078fe0ff */
[----:B------:R-:W-:Y:S01]  /*0260*/  LEA.HI R3, R3, R6, RZ, 0x1c ;  /* 0x0000000603037211 */ /* 0x000fe200078fe0ff */
[----:B------:R-:W-:Y:S01]  /*0270*/  IMAD.IADD R9, R9, 0x1, R0 ;  /* 0x0000000109097824 */ /* 0x000fe200078e0200 */
[----:B---3--:R-:W-:Y:S01]  /*0280*/  UPRMT UR4, UR5, 0x654, UR4 ;  /* 0x0000065405047896 */ /* 0x008fe20008000004 */
[----:B------:R-:W-:-:S04]  /*0290*/  VIMNMX R2, R7, R8, !PT ;  /* 0x0000000807027248 */ /* 0x000fc80007fe0100 */
[----:B------:R-:W-:Y:S02]  /*02a0*/  ISETP.GE.AND P0, PT, R2, 0x10, PT ;  /* 0x000000100200780c */ /* 0x000fe40003f06270 */
[----:B------:R-:W-:Y:S02]  /*02b0*/  LEA R11, R11, UR4, 0x2 ;  /* 0x000000040b0b7c11 */ /* 0x000fe4000f8e10ff */
[----:B------:R-:W-:Y:S02]  /*02c0*/  LEA R0, R3, UR4, 0x2 ;  /* 0x0000000403007c11 */ /* 0x000fe4000f8e10ff */
[----:B------:R-:W-:Y:S01]  /*02d0*/  LEA R9, R9, UR4, 0x2 ;  /* 0x0000000409097c11 */ /* 0x000fe2000f8e10ff */
[----:B--2---:R1:W-:Y:S04]  /*02e0*/  STS [R11], R4 ;  /* 0x000000040b007388 */ /* 0x0043e80000000800 */
[----:B------:R1:W-:Y:S01]  /*02f0*/  STS [R0+0x40], R5 ;  /* 0x0000400500007388 */ /* 0x0003e20000000800 */
[----:B------:R-:W-:Y:S06]  /*0300*/  BAR.SYNC.DEFER_BLOCKING 0x0 ;  /* 0x0000000000007b1d */ /* 0x000fec0000010000 */
[----:B-1----:R-:W-:Y:S05]  /*0310*/  @P0 EXIT ;  /* 0x000000000000094d */ /* 0x002fea0003800000 */
[----:B------:R-:W-:Y:S01]  /*0320*/  LDS R4, [R9] ;  /* 0x0000000009047984 */ /* 0x000fe20000000800 */
[----:B------:R-:W0:Y:S01]  /*0330*/  LDC.64 R2, c[0x0][0x218] ;  /* 0x00008600ff027b82 */ /* 0x000e220000000a00 */
[----:B------:R-:W-:Y:S02]  /*0340*/  IMAD R7, R7, 0x10, R8 ;  /* 0x0000001007077824 */ /* 0x000fe400078e0208 */
[----:B------:R-:W1:Y:S02]  /*0350*/  LDS R5, [R9+0x4] ;  /* 0x0000040009057984 */ /* 0x000e640000000800 */
[----:B0-----:R-:W-:-:S05]  /*0360*/  IMAD.WIDE R2, R7, 0x4, R2 ;  /* 0x0000000407027825 */ /* 0x001fca00078e0202 */
[----:B-1----:R-:W-:Y:S01]  /*0370*/  STG.E.64 desc[UR6][R2.64], R4 ;  /* 0x0000000402007986 */ /* 0x002fe2000c101b06 */
[----:B------:R-:W-:Y:S05]  /*0380*/  EXIT ;  /* 0x000000000000794d */ /* 0x000fea0003800000 */
.L_x_0:
[----:B------:R-:W-:-:S00]  /*0390*/  BRA `(.L_x_0) ;  /* 0xfffffffc00fc7947 */ /* 0x000fc0000383ffff */
[----:B------:R-:W-:-:S00]  /*03a0*/  NOP ;  /* 0x0000000000007918 */ /* 0x000fc00000000000 */
        /* <DEDUP_REMOVED lines=13> */
.L_x_1:


//--------------------- .nv.shared.triton_poi_fused_convolution_repeat_2 --------------------------
	.section	.nv.shared.triton_poi_fused_convolution_repeat_2,"aw",@nobits
	.sectionflags	@""
	.align	16
	.zero		1024


//--------------------- .nv.constant0.triton_poi_fused_convolution_repeat_2 --------------------------
	.section	.nv.constant0.triton_poi_fused_convolution_repeat_2,"a",@progbits
	.sectionflags	@""
	.align	4
.nv.constant0.triton_poi_fused_convolution_repeat_2:
	.zero		552
